//
// Generated by NVIDIA NVVM Compiler
//
// Compiler Build ID: CL-36424714
// Cuda compilation tools, release 13.0, V13.0.88
// Based on NVVM 20.0.0
//

.version 9.0
.target sm_100
.address_size 64

	// .globl	_ZN3cub18CUB_300001_SM_10006detail11EmptyKernelIvEEvv
.global .align 1 .b8 _ZN41_INTERNAL_49290457_4_k_cu_ec77c6d6_1275924cuda3std3__45__cpo5beginE[1];
.global .align 1 .b8 _ZN41_INTERNAL_49290457_4_k_cu_ec77c6d6_1275924cuda3std3__45__cpo3endE[1];
.global .align 1 .b8 _ZN41_INTERNAL_49290457_4_k_cu_ec77c6d6_1275924cuda3std3__45__cpo6cbeginE[1];
.global .align 1 .b8 _ZN41_INTERNAL_49290457_4_k_cu_ec77c6d6_1275924cuda3std3__45__cpo4cendE[1];
.global .align 1 .b8 _ZN41_INTERNAL_49290457_4_k_cu_ec77c6d6_1275924cuda3std3__45__cpo6rbeginE[1];
.global .align 1 .b8 _ZN41_INTERNAL_49290457_4_k_cu_ec77c6d6_1275924cuda3std3__45__cpo4rendE[1];
.global .align 1 .b8 _ZN41_INTERNAL_49290457_4_k_cu_ec77c6d6_1275924cuda3std3__45__cpo7crbeginE[1];
.global .align 1 .b8 _ZN41_INTERNAL_49290457_4_k_cu_ec77c6d6_1275924cuda3std3__45__cpo5crendE[1];
.global .align 1 .b8 _ZN41_INTERNAL_49290457_4_k_cu_ec77c6d6_1275924cuda3std3__443_GLOBAL__N__49290457_4_k_cu_ec77c6d6_1275926ignoreE[1];
.global .align 1 .b8 _ZN41_INTERNAL_49290457_4_k_cu_ec77c6d6_1275924cuda3std3__419piecewise_constructE[1];
.global .align 1 .b8 _ZN41_INTERNAL_49290457_4_k_cu_ec77c6d6_1275924cuda3std3__48in_placeE[1];
.global .align 1 .b8 _ZN41_INTERNAL_49290457_4_k_cu_ec77c6d6_1275924cuda3std3__420unreachable_sentinelE[1];
.global .align 1 .b8 _ZN41_INTERNAL_49290457_4_k_cu_ec77c6d6_1275924cuda3std3__47nulloptE[1];
.global .align 1 .b8 _ZN41_INTERNAL_49290457_4_k_cu_ec77c6d6_1275924cuda3std3__48unexpectE[1];
.global .align 1 .b8 _ZN41_INTERNAL_49290457_4_k_cu_ec77c6d6_1275924cuda3std6ranges3__45__cpo4swapE[1];
.global .align 1 .b8 _ZN41_INTERNAL_49290457_4_k_cu_ec77c6d6_1275924cuda3std6ranges3__45__cpo9iter_moveE[1];
.global .align 1 .b8 _ZN41_INTERNAL_49290457_4_k_cu_ec77c6d6_1275924cuda3std6ranges3__45__cpo5beginE[1];
.global .align 1 .b8 _ZN41_INTERNAL_49290457_4_k_cu_ec77c6d6_1275924cuda3std6ranges3__45__cpo3endE[1];
.global .align 1 .b8 _ZN41_INTERNAL_49290457_4_k_cu_ec77c6d6_1275924cuda3std6ranges3__45__cpo6cbeginE[1];
.global .align 1 .b8 _ZN41_INTERNAL_49290457_4_k_cu_ec77c6d6_1275924cuda3std6ranges3__45__cpo4cendE[1];
.global .align 1 .b8 _ZN41_INTERNAL_49290457_4_k_cu_ec77c6d6_1275924cuda3std6ranges3__45__cpo7advanceE[1];
.global .align 1 .b8 _ZN41_INTERNAL_49290457_4_k_cu_ec77c6d6_1275924cuda3std6ranges3__45__cpo9iter_swapE[1];
.global .align 1 .b8 _ZN41_INTERNAL_49290457_4_k_cu_ec77c6d6_1275924cuda3std6ranges3__45__cpo4nextE[1];
.global .align 1 .b8 _ZN41_INTERNAL_49290457_4_k_cu_ec77c6d6_1275924cuda3std6ranges3__45__cpo4prevE[1];
.global .align 1 .b8 _ZN41_INTERNAL_49290457_4_k_cu_ec77c6d6_1275924cuda3std6ranges3__45__cpo4dataE[1];
.global .align 1 .b8 _ZN41_INTERNAL_49290457_4_k_cu_ec77c6d6_1275924cuda3std6ranges3__45__cpo5cdataE[1];
.global .align 1 .b8 _ZN41_INTERNAL_49290457_4_k_cu_ec77c6d6_1275924cuda3std6ranges3__45__cpo4sizeE[1];
.global .align 1 .b8 _ZN41_INTERNAL_49290457_4_k_cu_ec77c6d6_1275924cuda3std6ranges3__45__cpo5ssizeE[1];
.global .align 1 .b8 _ZN41_INTERNAL_49290457_4_k_cu_ec77c6d6_1275924cuda3std6ranges3__45__cpo8distanceE[1];
.global .align 1 .b8 _ZN41_INTERNAL_49290457_4_k_cu_ec77c6d6_1275926thrust24THRUST_300001_SM_1000_NS8cuda_cub3parE[1];
.global .align 1 .b8 _ZN41_INTERNAL_49290457_4_k_cu_ec77c6d6_1275926thrust24THRUST_300001_SM_1000_NS8cuda_cub10par_nosyncE[1];
.global .align 1 .b8 _ZN41_INTERNAL_49290457_4_k_cu_ec77c6d6_1275926thrust24THRUST_300001_SM_1000_NS6system6detail10sequential3seqE[1];
.global .align 1 .b8 _ZN41_INTERNAL_49290457_4_k_cu_ec77c6d6_1275926thrust24THRUST_300001_SM_1000_NS6system3cpp3parE[1];
.global .align 1 .b8 _ZN41_INTERNAL_49290457_4_k_cu_ec77c6d6_1275926thrust24THRUST_300001_SM_1000_NS12placeholders2_1E[1];
.global .align 1 .b8 _ZN41_INTERNAL_49290457_4_k_cu_ec77c6d6_1275926thrust24THRUST_300001_SM_1000_NS12placeholders2_2E[1];
.global .align 1 .b8 _ZN41_INTERNAL_49290457_4_k_cu_ec77c6d6_1275926thrust24THRUST_300001_SM_1000_NS12placeholders2_3E[1];
.global .align 1 .b8 _ZN41_INTERNAL_49290457_4_k_cu_ec77c6d6_1275926thrust24THRUST_300001_SM_1000_NS12placeholders2_4E[1];
.global .align 1 .b8 _ZN41_INTERNAL_49290457_4_k_cu_ec77c6d6_1275926thrust24THRUST_300001_SM_1000_NS12placeholders2_5E[1];
.global .align 1 .b8 _ZN41_INTERNAL_49290457_4_k_cu_ec77c6d6_1275926thrust24THRUST_300001_SM_1000_NS12placeholders2_6E[1];
.global .align 1 .b8 _ZN41_INTERNAL_49290457_4_k_cu_ec77c6d6_1275926thrust24THRUST_300001_SM_1000_NS12placeholders2_7E[1];
.global .align 1 .b8 _ZN41_INTERNAL_49290457_4_k_cu_ec77c6d6_1275926thrust24THRUST_300001_SM_1000_NS12placeholders2_8E[1];
.global .align 1 .b8 _ZN41_INTERNAL_49290457_4_k_cu_ec77c6d6_1275926thrust24THRUST_300001_SM_1000_NS12placeholders2_9E[1];
.global .align 1 .b8 _ZN41_INTERNAL_49290457_4_k_cu_ec77c6d6_1275926thrust24THRUST_300001_SM_1000_NS12placeholders3_10E[1];
.global .align 1 .b8 _ZN41_INTERNAL_49290457_4_k_cu_ec77c6d6_1275926thrust24THRUST_300001_SM_1000_NS3seqE[1];
.global .align 1 .b8 _ZN41_INTERNAL_49290457_4_k_cu_ec77c6d6_1275926thrust24THRUST_300001_SM_1000_NS6deviceE[1];

.visible .entry _ZN3cub18CUB_300001_SM_10006detail11EmptyKernelIvEEvv()
{


	ret;

}


// ===== COMPILED SASS (sm_100) =====

	.target	sm_100

	.elftype	@"ET_EXEC"


//--------------------- .note.nv.tkinfo           --------------------------
	.section	.note.nv.tkinfo,"",@"SHT_NOTE"
	.sectionflags	@"SHF_NOTE_NV_TKINFO"
	.tkinfo
        /*0018*/ 	.word	0x00000002
        /*0030*/ 	.string	""
        /*0030*/ 	.string	"ptxas"
        /*0030*/ 	.string	"Cuda compilation tools, release 13.0, V13.0.88"
        /*0030*/ 	.string	"Build cuda_13.0.r13.0/compiler.36424714_0"
        /*0030*/ 	.string	"-arch sm_100 -m 64 "



//--------------------- .note.nv.cuinfo           --------------------------
	.section	.note.nv.cuinfo,"",@"SHT_NOTE"
	.sectionflags	@"SHF_NOTE_NV_CUINFO"
        /*0018*/ 	.short	0x0002
        /*001a*/ 	.short	0x0064
        /*001c*/ 	.short	0x0082
	.zero		2


//--------------------- .nv.info                  --------------------------
	.section	.nv.info,"",@"SHT_CUDA_INFO"
	.align	4


	//----- nvinfo : EIATTR_REGCOUNT
	.align		4
        /*0000*/ 	.byte	0x04, 0x2f
        /*0002*/ 	.short	(.L_46 - .L_45)
	.align		4
.L_45:
        /*0004*/ 	.word	index@(_ZN3cub18CUB_300001_SM_10006detail11EmptyKernelIvEEvv)
        /*0008*/ 	.word	0x00000004


	//----- nvinfo : EIATTR_FRAME_SIZE
	.align		4
.L_46:
        /*000c*/ 	.byte	0x04, 0x11
        /*000e*/ 	.short	(.L_48 - .L_47)
	.align		4
.L_47:
        /*0010*/ 	.word	index@(_ZN3cub18CUB_300001_SM_10006detail11EmptyKernelIvEEvv)
        /*0014*/ 	.word	0x00000000


	//----- nvinfo : EIATTR_MIN_STACK_SIZE
	.align		4
.L_48:
        /*0018*/ 	.byte	0x04, 0x12
        /*001a*/ 	.short	(.L_50 - .L_49)
	.align		4
.L_49:
        /*001c*/ 	.word	index@(_ZN3cub18CUB_300001_SM_10006detail11EmptyKernelIvEEvv)
        /*0020*/ 	.word	0x00000000
.L_50:


//--------------------- .nv.compat                --------------------------
	.section	.nv.compat,"",@"SHT_CUDA_COMPAT_INFO"
	.align	4
        /*0000*/ 	.byte	0x02, 0x09, 0x00, 0x00, 0x02, 0x02, 0x01, 0x00, 0x02, 0x05, 0x05, 0x00, 0x03, 0x07, 0x01, 0x01
        /*0010*/ 	.byte	0x02, 0x03, 0x00, 0x00, 0x02, 0x06, 0x01, 0x00, 0x04, 0x0b, 0x08, 0x00, 0x09, 0x00, 0x00, 0x00
        /*0020*/ 	.byte	0x00, 0x00, 0x00, 0x00


//--------------------- .nv.info._ZN3cub18CUB_300001_SM_10006detail11EmptyKernelIvEEvv --------------------------
	.section	.nv.info._ZN3cub18CUB_300001_SM_10006detail11EmptyKernelIvEEvv,"",@"SHT_CUDA_INFO"
	.sectionflags	@""
	.align	4


	//----- nvinfo : EIATTR_CUDA_API_VERSION
	.align		4
        /*0000*/ 	.byte	0x04, 0x37
        /*0002*/ 	.short	(.L_52 - .L_51)
.L_51:
        /*0004*/ 	.word	0x00000082


	//----- nvinfo : EIATTR_SPARSE_MMA_MASK
	.align		4
.L_52:
        /*0008*/ 	.byte	0x03, 0x50
        /*000a*/ 	.short	0x0000


	//----- nvinfo : EIATTR_MAXREG_COUNT
	.align		4
        /*000c*/ 	.byte	0x03, 0x1b
        /*000e*/ 	.short	0x00ff


	//----- nvinfo : EIATTR_MERCURY_ISA_VERSION
	.align		4
        /*0010*/ 	.byte	0x03, 0x5f
        /*0012*/ 	.short	0x0101


	//----- nvinfo : EIATTR_VRC_CTA_INIT_COUNT
	.align		4
        /*0014*/ 	.byte	0x02, 0x4a
	.zero		1
	.zero		1


	//----- nvinfo : EIATTR_EXIT_INSTR_OFFSETS
	.align		4
        /*0018*/ 	.byte	0x04, 0x1c
        /*001a*/ 	.short	(.L_54 - .L_53)


	//   ....[0]....
.L_53:
        /*001c*/ 	.word	0x00000010


	//----- nvinfo : EIATTR_SW_WAR
	.align		4
.L_54:
        /*0020*/ 	.byte	0x04, 0x36
        /*0022*/ 	.short	(.L_56 - .L_55)
.L_55:
        /*0024*/ 	.word	0x00000008
.L_56:


//--------------------- .nv.callgraph             --------------------------
	.section	.nv.callgraph,"",@"SHT_CUDA_CALLGRAPH"
	.align	4
	.sectionentsize	8
	.align		4
        /*0000*/ 	.word	0x00000000
	.align		4
        /*0004*/ 	.word	0xffffffff
	.align		4
        /*0008*/ 	.word	0x00000000
	.align		4
        /*000c*/ 	.word	0xfffffffe
	.align		4
        /*0010*/ 	.word	0x00000000
	.align		4
        /*0014*/ 	.word	0xfffffffd
	.align		4
        /*0018*/ 	.word	0x00000000
	.align		4
        /*001c*/ 	.word	0xfffffffc


//--------------------- .nv.constant4             --------------------------
	.section	.nv.constant4,"a",@progbits
	.align	8
	.align		8
.nv.constant4:
        /*0000*/ 	.dword	_ZN41_INTERNAL_49290457_4_k_cu_ec77c6d6_1279174cuda3std3__45__cpo5beginE
	.align		8
        /*0008*/ 	.dword	_ZN41_INTERNAL_49290457_4_k_cu_ec77c6d6_1279174cuda3std3__45__cpo3endE
	.align		8
        /*0010*/ 	.dword	_ZN41_INTERNAL_49290457_4_k_cu_ec77c6d6_1279174cuda3std3__45__cpo6cbeginE
	.align		8
        /*0018*/ 	.dword	_ZN41_INTERNAL_49290457_4_k_cu_ec77c6d6_1279174cuda3std3__45__cpo4cendE
	.align		8
        /*0020*/ 	.dword	_ZN41_INTERNAL_49290457_4_k_cu_ec77c6d6_1279174cuda3std3__45__cpo6rbeginE
	.align		8
        /*0028*/ 	.dword	_ZN41_INTERNAL_49290457_4_k_cu_ec77c6d6_1279174cuda3std3__45__cpo4rendE
	.align		8
        /*0030*/ 	.dword	_ZN41_INTERNAL_49290457_4_k_cu_ec77c6d6_1279174cuda3std3__45__cpo7crbeginE
	.align		8
        /*0038*/ 	.dword	_ZN41_INTERNAL_49290457_4_k_cu_ec77c6d6_1279174cuda3std3__45__cpo5crendE
	.align		8
        /*0040*/ 	.dword	_ZN41_INTERNAL_49290457_4_k_cu_ec77c6d6_1279174cuda3std3__443_GLOBAL__N__49290457_4_k_cu_ec77c6d6_1279176ignoreE
	.align		8
        /*0048*/ 	.dword	_ZN41_INTERNAL_49290457_4_k_cu_ec77c6d6_1279174cuda3std3__419piecewise_constructE
	.align		8
        /*0050*/ 	.dword	_ZN41_INTERNAL_49290457_4_k_cu_ec77c6d6_1279174cuda3std3__48in_placeE
	.align		8
        /*0058*/ 	.dword	_ZN41_INTERNAL_49290457_4_k_cu_ec77c6d6_1279174cuda3std3__420unreachable_sentinelE
	.align		8
        /*0060*/ 	.dword	_ZN41_INTERNAL_49290457_4_k_cu_ec77c6d6_1279174cuda3std3__47nulloptE
	.align		8
        /*0068*/ 	.dword	_ZN41_INTERNAL_49290457_4_k_cu_ec77c6d6_1279174cuda3std3__48unexpectE
	.align		8
        /*0070*/ 	.dword	_ZN41_INTERNAL_49290457_4_k_cu_ec77c6d6_1279174cuda3std6ranges3__45__cpo4swapE
	.align		8
        /*0078*/ 	.dword	_ZN41_INTERNAL_49290457_4_k_cu_ec77c6d6_1279174cuda3std6ranges3__45__cpo9iter_moveE
	.align		8
        /*0080*/ 	.dword	_ZN41_INTERNAL_49290457_4_k_cu_ec77c6d6_1279174cuda3std6ranges3__45__cpo5beginE
	.align		8
        /*0088*/ 	.dword	_ZN41_INTERNAL_49290457_4_k_cu_ec77c6d6_1279174cuda3std6ranges3__45__cpo3endE
	.align		8
        /*0090*/ 	.dword	_ZN41_INTERNAL_49290457_4_k_cu_ec77c6d6_1279174cuda3std6ranges3__45__cpo6cbeginE
	.align		8
        /*0098*/ 	.dword	_ZN41_INTERNAL_49290457_4_k_cu_ec77c6d6_1279174cuda3std6ranges3__45__cpo4cendE
	.align		8
        /*00a0*/ 	.dword	_ZN41_INTERNAL_49290457_4_k_cu_ec77c6d6_1279174cuda3std6ranges3__45__cpo7advanceE
	.align		8
        /*00a8*/ 	.dword	_ZN41_INTERNAL_49290457_4_k_cu_ec77c6d6_1279174cuda3std6ranges3__45__cpo9iter_swapE
	.align		8
        /*00b0*/ 	.dword	_ZN41_INTERNAL_49290457_4_k_cu_ec77c6d6_1279174cuda3std6ranges3__45__cpo4nextE
	.align		8
        /*00b8*/ 	.dword	_ZN41_INTERNAL_49290457_4_k_cu_ec77c6d6_1279174cuda3std6ranges3__45__cpo4prevE
	.align		8
        /*00c0*/ 	.dword	_ZN41_INTERNAL_49290457_4_k_cu_ec77c6d6_1279174cuda3std6ranges3__45__cpo4dataE
	.align		8
        /*00c8*/ 	.dword	_ZN41_INTERNAL_49290457_4_k_cu_ec77c6d6_1279174cuda3std6ranges3__45__cpo5cdataE
	.align		8
        /*00d0*/ 	.dword	_ZN41_INTERNAL_49290457_4_k_cu_ec77c6d6_1279174cuda3std6ranges3__45__cpo4sizeE
	.align		8
        /*00d8*/ 	.dword	_ZN41_INTERNAL_49290457_4_k_cu_ec77c6d6_1279174cuda3std6ranges3__45__cpo5ssizeE
	.align		8
        /*00e0*/ 	.dword	_ZN41_INTERNAL_49290457_4_k_cu_ec77c6d6_1279174cuda3std6ranges3__45__cpo8distanceE
	.align		8
        /*00e8*/ 	.dword	_ZN41_INTERNAL_49290457_4_k_cu_ec77c6d6_1279176thrust24THRUST_300001_SM_1000_NS8cuda_cub3parE
	.align		8
        /*00f0*/ 	.dword	_ZN41_INTERNAL_49290457_4_k_cu_ec77c6d6_1279176thrust24THRUST_300001_SM_1000_NS8cuda_cub10par_nosyncE
	.align		8
        /*00f8*/ 	.dword	_ZN41_INTERNAL_49290457_4_k_cu_ec77c6d6_1279176thrust24THRUST_300001_SM_1000_NS6system6detail10sequential3seqE
	.align		8
        /*0100*/ 	.dword	_ZN41_INTERNAL_49290457_4_k_cu_ec77c6d6_1279176thrust24THRUST_300001_SM_1000_NS6system3cpp3parE
	.align		8
        /*0108*/ 	.dword	_ZN41_INTERNAL_49290457_4_k_cu_ec77c6d6_1279176thrust24THRUST_300001_SM_1000_NS12placeholders2_1E
	.align		8
        /*0110*/ 	.dword	_ZN41_INTERNAL_49290457_4_k_cu_ec77c6d6_1279176thrust24THRUST_300001_SM_1000_NS12placeholders2_2E
	.align		8
        /*0118*/ 	.dword	_ZN41_INTERNAL_49290457_4_k_cu_ec77c6d6_1279176thrust24THRUST_300001_SM_1000_NS12placeholders2_3E
	.align		8
        /*0120*/ 	.dword	_ZN41_INTERNAL_49290457_4_k_cu_ec77c6d6_1279176thrust24THRUST_300001_SM_1000_NS12placeholders2_4E
	.align		8
        /*0128*/ 	.dword	_ZN41_INTERNAL_49290457_4_k_cu_ec77c6d6_1279176thrust24THRUST_300001_SM_1000_NS12placeholders2_5E
	.align		8
        /*0130*/ 	.dword	_ZN41_INTERNAL_49290457_4_k_cu_ec77c6d6_1279176thrust24THRUST_300001_SM_1000_NS12placeholders2_6E
	.align		8
        /*0138*/ 	.dword	_ZN41_INTERNAL_49290457_4_k_cu_ec77c6d6_1279176thrust24THRUST_300001_SM_1000_NS12placeholders2_7E
	.align		8
        /*0140*/ 	.dword	_ZN41_INTERNAL_49290457_4_k_cu_ec77c6d6_1279176thrust24THRUST_300001_SM_1000_NS12placeholders2_8E
	.align		8
        /*0148*/ 	.dword	_ZN41_INTERNAL_49290457_4_k_cu_ec77c6d6_1279176thrust24THRUST_300001_SM_1000_NS12placeholders2_9E
	.align		8
        /*0150*/ 	.dword	_ZN41_INTERNAL_49290457_4_k_cu_ec77c6d6_1279176thrust24THRUST_300001_SM_1000_NS12placeholders3_10E
	.align		8
        /*0158*/ 	.dword	_ZN41_INTERNAL_49290457_4_k_cu_ec77c6d6_1279176thrust24THRUST_300001_SM_1000_NS3seqE
	.align		8
        /*0160*/ 	.dword	_ZN41_INTERNAL_49290457_4_k_cu_ec77c6d6_1279176thrust24THRUST_300001_SM_1000_NS6deviceE


//--------------------- .text._ZN3cub18CUB_300001_SM_10006detail11EmptyKernelIvEEvv --------------------------
	.section	.text._ZN3cub18CUB_300001_SM_10006detail11EmptyKernelIvEEvv,"ax",@progbits
	.align	128
        .global         _ZN3cub18CUB_300001_SM_10006detail11EmptyKernelIvEEvv
        .type           _ZN3cub18CUB_300001_SM_10006detail11EmptyKernelIvEEvv,@function
        .size           _ZN3cub18CUB_300001_SM_10006detail11EmptyKernelIvEEvv,(.L_x_1 - _ZN3cub18CUB_300001_SM_10006detail11EmptyKernelIvEEvv)
        .other          _ZN3cub18CUB_300001_SM_10006detail11EmptyKernelIvEEvv,@"STO_CUDA_ENTRY STV_DEFAULT"
_ZN3cub18CUB_300001_SM_10006detail11EmptyKernelIvEEvv:
.text._ZN3cub18CUB_300001_SM_10006detail11EmptyKernelIvEEvv:
[----:B------:R-:W-:Y:S01]  /*0000*/  LDC R1, c[0x0][0x37c] ;  /* 0x0000df00ff017b82 */ /* 0x000fe20000000800 */
[----:B------:R-:W-:Y:S05]  /*0010*/  EXIT ;  /* 0x000000000000794d */ /* 0x000fea0003800000 */
.L_x_0:
[----:B------:R-:W-:-:S00]  /*0020*/  BRA `(.L_x_0) ;  /* 0xfffffffc00fc7947 */ /* 0x000fc0000383ffff */
[----:B------:R-:W-:-:S00]  /*0030*/  NOP ;  /* 0x0000000000007918 */ /* 0x000fc00000000000 */
        /* <DEDUP_REMOVED lines=12> */
.L_x_1:


//--------------------- .nv.shared.reserved.0     --------------------------
	.section	.nv.shared.reserved.0,"aw",@nobits
	.weak		__nv_reservedSMEM_offset_0_alias
	.size		__nv_reservedSMEM_offset_0_alias, 0, 64
	.other		__nv_reservedSMEM_offset_0_alias,@"STO_CUDA_RESERVED_SHARED STV_DEFAULT"
__nv_reservedSMEM_offset_0_alias:
	.zero		0
	.zero		64


//--------------------- .nv.global                --------------------------
	.section	.nv.global,"aw",@nobits
.nv.global:
	.type		_ZN41_INTERNAL_49290457_4_k_cu_ec77c6d6_1279176thrust24THRUST_300001_SM_1000_NS12placeholders2_8E,@object
	.size		_ZN41_INTERNAL_49290457_4_k_cu_ec77c6d6_1279176thrust24THRUST_300001_SM_1000_NS12placeholders2_8E,(_ZN41_INTERNAL_49290457_4_k_cu_ec77c6d6_1279174cuda3std3__443_GLOBAL__N__49290457_4_k_cu_ec77c6d6_1279176ignoreE - _ZN41_INTERNAL_49290457_4_k_cu_ec77c6d6_1279176thrust24THRUST_300001_SM_1000_NS12placeholders2_8E)
_ZN41_INTERNAL_49290457_4_k_cu_ec77c6d6_1279176thrust24THRUST_300001_SM_1000_NS12placeholders2_8E:
	.zero		1
	.type		_ZN41_INTERNAL_49290457_4_k_cu_ec77c6d6_1279174cuda3std3__443_GLOBAL__N__49290457_4_k_cu_ec77c6d6_1279176ignoreE,@object
	.size		_ZN41_INTERNAL_49290457_4_k_cu_ec77c6d6_1279174cuda3std3__443_GLOBAL__N__49290457_4_k_cu_ec77c6d6_1279176ignoreE,(_ZN41_INTERNAL_49290457_4_k_cu_ec77c6d6_1279174cuda3std6ranges3__45__cpo4dataE - _ZN41_INTERNAL_49290457_4_k_cu_ec77c6d6_1279174cuda3std3__443_GLOBAL__N__49290457_4_k_cu_ec77c6d6_1279176ignoreE)
_ZN41_INTERNAL_49290457_4_k_cu_ec77c6d6_1279174cuda3std3__443_GLOBAL__N__49290457_4_k_cu_ec77c6d6_1279176ignoreE:
	.zero		1
	.type		_ZN41_INTERNAL_49290457_4_k_cu_ec77c6d6_1279174cuda3std6ranges3__45__cpo4dataE,@object
	.size		_ZN41_INTERNAL_49290457_4_k_cu_ec77c6d6_1279174cuda3std6ranges3__45__cpo4dataE,(_ZN41_INTERNAL_49290457_4_k_cu_ec77c6d6_1279176thrust24THRUST_300001_SM_1000_NS6system3cpp3parE - _ZN41_INTERNAL_49290457_4_k_cu_ec77c6d6_1279174cuda3std6ranges3__45__cpo4dataE)
_ZN41_INTERNAL_49290457_4_k_cu_ec77c6d6_1279174cuda3std6ranges3__45__cpo4dataE:
	.zero		1
	.type		_ZN41_INTERNAL_49290457_4_k_cu_ec77c6d6_1279176thrust24THRUST_300001_SM_1000_NS6system3cpp3parE,@object
	.size		_ZN41_INTERNAL_49290457_4_k_cu_ec77c6d6_1279176thrust24THRUST_300001_SM_1000_NS6system3cpp3parE,(_ZN41_INTERNAL_49290457_4_k_cu_ec77c6d6_1279174cuda3std3__45__cpo5beginE - _ZN41_INTERNAL_49290457_4_k_cu_ec77c6d6_1279176thrust24THRUST_300001_SM_1000_NS6system3cpp3parE)
_ZN41_INTERNAL_49290457_4_k_cu_ec77c6d6_1279176thrust24THRUST_300001_SM_1000_NS6system3cpp3parE:
	.zero		1
	.type		_ZN41_INTERNAL_49290457_4_k_cu_ec77c6d6_1279174cuda3std3__45__cpo5beginE,@object
	.size		_ZN41_INTERNAL_49290457_4_k_cu_ec77c6d6_1279174cuda3std3__45__cpo5beginE,(_ZN41_INTERNAL_49290457_4_k_cu_ec77c6d6_1279174cuda3std6ranges3__45__cpo5beginE - _ZN41_INTERNAL_49290457_4_k_cu_ec77c6d6_1279174cuda3std3__45__cpo5beginE)
_ZN41_INTERNAL_49290457_4_k_cu_ec77c6d6_1279174cuda3std3__45__cpo5beginE:
	.zero		1
	.type		_ZN41_INTERNAL_49290457_4_k_cu_ec77c6d6_1279174cuda3std6ranges3__45__cpo5beginE,@object
	.size		_ZN41_INTERNAL_49290457_4_k_cu_ec77c6d6_1279174cuda3std6ranges3__45__cpo5beginE,(_ZN41_INTERNAL_49290457_4_k_cu_ec77c6d6_1279176thrust24THRUST_300001_SM_1000_NS6deviceE - _ZN41_INTERNAL_49290457_4_k_cu_ec77c6d6_1279174cuda3std6ranges3__45__cpo5beginE)
_ZN41_INTERNAL_49290457_4_k_cu_ec77c6d6_1279174cuda3std6ranges3__45__cpo5beginE:
	.zero		1
	.type		_ZN41_INTERNAL_49290457_4_k_cu_ec77c6d6_1279176thrust24THRUST_300001_SM_1000_NS6deviceE,@object
	.size		_ZN41_INTERNAL_49290457_4_k_cu_ec77c6d6_1279176thrust24THRUST_300001_SM_1000_NS6deviceE,(_ZN41_INTERNAL_49290457_4_k_cu_ec77c6d6_1279174cuda3std3__47nulloptE - _ZN41_INTERNAL_49290457_4_k_cu_ec77c6d6_1279176thrust24THRUST_300001_SM_1000_NS6deviceE)
_ZN41_INTERNAL_49290457_4_k_cu_ec77c6d6_1279176thrust24THRUST_300001_SM_1000_NS6deviceE:
	.zero		1
	.type		_ZN41_INTERNAL_49290457_4_k_cu_ec77c6d6_1279174cuda3std3__47nulloptE,@object
	.size		_ZN41_INTERNAL_49290457_4_k_cu_ec77c6d6_1279174cuda3std3__47nulloptE,(_ZN41_INTERNAL_49290457_4_k_cu_ec77c6d6_1279174cuda3std6ranges3__45__cpo8distanceE - _ZN41_INTERNAL_49290457_4_k_cu_ec77c6d6_1279174cuda3std3__47nulloptE)
_ZN41_INTERNAL_49290457_4_k_cu_ec77c6d6_1279174cuda3std3__47nulloptE:
	.zero		1
	.type		_ZN41_INTERNAL_49290457_4_k_cu_ec77c6d6_1279174cuda3std6ranges3__45__cpo8distanceE,@object
	.size		_ZN41_INTERNAL_49290457_4_k_cu_ec77c6d6_1279174cuda3std6ranges3__45__cpo8distanceE,(_ZN41_INTERNAL_49290457_4_k_cu_ec77c6d6_1279176thrust24THRUST_300001_SM_1000_NS12placeholders2_4E - _ZN41_INTERNAL_49290457_4_k_cu_ec77c6d6_1279174cuda3std6ranges3__45__cpo8distanceE)
_ZN41_INTERNAL_49290457_4_k_cu_ec77c6d6_1279174cuda3std6ranges3__45__cpo8distanceE:
	.zero		1
	.type		_ZN41_INTERNAL_49290457_4_k_cu_ec77c6d6_1279176thrust24THRUST_300001_SM_1000_NS12placeholders2_4E,@object
	.size		_ZN41_INTERNAL_49290457_4_k_cu_ec77c6d6_1279176thrust24THRUST_300001_SM_1000_NS12placeholders2_4E,(_ZN41_INTERNAL_49290457_4_k_cu_ec77c6d6_1279174cuda3std3__45__cpo6rbeginE - _ZN41_INTERNAL_49290457_4_k_cu_ec77c6d6_1279176thrust24THRUST_300001_SM_1000_NS12placeholders2_4E)
_ZN41_INTERNAL_49290457_4_k_cu_ec77c6d6_1279176thrust24THRUST_300001_SM_1000_NS12placeholders2_4E:
	.zero		1
	.type		_ZN41_INTERNAL_49290457_4_k_cu_ec77c6d6_1279174cuda3std3__45__cpo6rbeginE,@object
	.size		_ZN41_INTERNAL_49290457_4_k_cu_ec77c6d6_1279174cuda3std3__45__cpo6rbeginE,(_ZN41_INTERNAL_49290457_4_k_cu_ec77c6d6_1279174cuda3std6ranges3__45__cpo7advanceE - _ZN41_INTERNAL_49290457_4_k_cu_ec77c6d6_1279174cuda3std3__45__cpo6rbeginE)
_ZN41_INTERNAL_49290457_4_k_cu_ec77c6d6_1279174cuda3std3__45__cpo6rbeginE:
	.zero		1
	.type		_ZN41_INTERNAL_49290457_4_k_cu_ec77c6d6_1279174cuda3std6ranges3__45__cpo7advanceE,@object
	.size		_ZN41_INTERNAL_49290457_4_k_cu_ec77c6d6_1279174cuda3std6ranges3__45__cpo7advanceE,(_ZN41_INTERNAL_49290457_4_k_cu_ec77c6d6_1279176thrust24THRUST_300001_SM_1000_NS12placeholders3_10E - _ZN41_INTERNAL_49290457_4_k_cu_ec77c6d6_1279174cuda3std6ranges3__45__cpo7advanceE)
_ZN41_INTERNAL_49290457_4_k_cu_ec77c6d6_1279174cuda3std6ranges3__45__cpo7advanceE:
	.zero		1
	.type		_ZN41_INTERNAL_49290457_4_k_cu_ec77c6d6_1279176thrust24THRUST_300001_SM_1000_NS12placeholders3_10E,@object
	.size		_ZN41_INTERNAL_49290457_4_k_cu_ec77c6d6_1279176thrust24THRUST_300001_SM_1000_NS12placeholders3_10E,(_ZN41_INTERNAL_49290457_4_k_cu_ec77c6d6_1279174cuda3std3__48in_placeE - _ZN41_INTERNAL_49290457_4_k_cu_ec77c6d6_1279176thrust24THRUST_300001_SM_1000_NS12placeholders3_10E)
_ZN41_INTERNAL_49290457_4_k_cu_ec77c6d6_1279176thrust24THRUST_300001_SM_1000_NS12placeholders3_10E:
	.zero		1
	.type		_ZN41_INTERNAL_49290457_4_k_cu_ec77c6d6_1279174cuda3std3__48in_placeE,@object
	.size		_ZN41_INTERNAL_49290457_4_k_cu_ec77c6d6_1279174cuda3std3__48in_placeE,(_ZN41_INTERNAL_49290457_4_k_cu_ec77c6d6_1279174cuda3std6ranges3__45__cpo4sizeE - _ZN41_INTERNAL_49290457_4_k_cu_ec77c6d6_1279174cuda3std3__48in_placeE)
_ZN41_INTERNAL_49290457_4_k_cu_ec77c6d6_1279174cuda3std3__48in_placeE:
	.zero		1
	.type		_ZN41_INTERNAL_49290457_4_k_cu_ec77c6d6_1279174cuda3std6ranges3__45__cpo4sizeE,@object
	.size		_ZN41_INTERNAL_49290457_4_k_cu_ec77c6d6_1279174cuda3std6ranges3__45__cpo4sizeE,(_ZN41_INTERNAL_49290457_4_k_cu_ec77c6d6_1279176thrust24THRUST_300001_SM_1000_NS12placeholders2_2E - _ZN41_INTERNAL_49290457_4_k_cu_ec77c6d6_1279174cuda3std6ranges3__45__cpo4sizeE)
_ZN41_INTERNAL_49290457_4_k_cu_ec77c6d6_1279174cuda3std6ranges3__45__cpo4sizeE:
	.zero		1
	.type		_ZN41_INTERNAL_49290457_4_k_cu_ec77c6d6_1279176thrust24THRUST_300001_SM_1000_NS12placeholders2_2E,@object
	.size		_ZN41_INTERNAL_49290457_4_k_cu_ec77c6d6_1279176thrust24THRUST_300001_SM_1000_NS12placeholders2_2E,(_ZN41_INTERNAL_49290457_4_k_cu_ec77c6d6_1279174cuda3std3__45__cpo6cbeginE - _ZN41_INTERNAL_49290457_4_k_cu_ec77c6d6_1279176thrust24THRUST_300001_SM_1000_NS12placeholders2_2E)
_ZN41_INTERNAL_49290457_4_k_cu_ec77c6d6_1279176thrust24THRUST_300001_SM_1000_NS12placeholders2_2E:
	.zero		1
	.type		_ZN41_INTERNAL_49290457_4_k_cu_ec77c6d6_1279174cuda3std3__45__cpo6cbeginE,@object
	.size		_ZN41_INTERNAL_49290457_4_k_cu_ec77c6d6_1279174cuda3std3__45__cpo6cbeginE,(_ZN41_INTERNAL_49290457_4_k_cu_ec77c6d6_1279174cuda3std6ranges3__45__cpo6cbeginE - _ZN41_INTERNAL_49290457_4_k_cu_ec77c6d6_1279174cuda3std3__45__cpo6cbeginE)
_ZN41_INTERNAL_49290457_4_k_cu_ec77c6d6_1279174cuda3std3__45__cpo6cbeginE:
	.zero		1
	.type		_ZN41_INTERNAL_49290457_4_k_cu_ec77c6d6_1279174cuda3std6ranges3__45__cpo6cbeginE,@object
	.size		_ZN41_INTERNAL_49290457_4_k_cu_ec77c6d6_1279174cuda3std6ranges3__45__cpo6cbeginE,(_ZN41_INTERNAL_49290457_4_k_cu_ec77c6d6_1279176thrust24THRUST_300001_SM_1000_NS12placeholders2_6E - _ZN41_INTERNAL_49290457_4_k_cu_ec77c6d6_1279174cuda3std6ranges3__45__cpo6cbeginE)
_ZN41_INTERNAL_49290457_4_k_cu_ec77c6d6_1279174cuda3std6ranges3__45__cpo6cbeginE:
	.zero		1
	.type		_ZN41_INTERNAL_49290457_4_k_cu_ec77c6d6_1279176thrust24THRUST_300001_SM_1000_NS12placeholders2_6E,@object
	.size		_ZN41_INTERNAL_49290457_4_k_cu_ec77c6d6_1279176thrust24THRUST_300001_SM_1000_NS12placeholders2_6E,(_ZN41_INTERNAL_49290457_4_k_cu_ec77c6d6_1279174cuda3std3__45__cpo7crbeginE - _ZN41_INTERNAL_49290457_4_k_cu_ec77c6d6_1279176thrust24THRUST_300001_SM_1000_NS12placeholders2_6E)
_ZN41_INTERNAL_49290457_4_k_cu_ec77c6d6_1279176thrust24THRUST_300001_SM_1000_NS12placeholders2_6E:
	.zero		1
	.type		_ZN41_INTERNAL_49290457_4_k_cu_ec77c6d6_1279174cuda3std3__45__cpo7crbeginE,@object
	.size		_ZN41_INTERNAL_49290457_4_k_cu_ec77c6d6_1279174cuda3std3__45__cpo7crbeginE,(_ZN41_INTERNAL_49290457_4_k_cu_ec77c6d6_1279174cuda3std6ranges3__45__cpo4nextE - _ZN41_INTERNAL_49290457_4_k_cu_ec77c6d6_1279174cuda3std3__45__cpo7crbeginE)
_ZN41_INTERNAL_49290457_4_k_cu_ec77c6d6_1279174cuda3std3__45__cpo7crbeginE:
	.zero		1
	.type		_ZN41_INTERNAL_49290457_4_k_cu_ec77c6d6_1279174cuda3std6ranges3__45__cpo4nextE,@object
	.size		_ZN41_INTERNAL_49290457_4_k_cu_ec77c6d6_1279174cuda3std6ranges3__45__cpo4nextE,(_ZN41_INTERNAL_49290457_4_k_cu_ec77c6d6_1279174cuda3std6ranges3__45__cpo4swapE - _ZN41_INTERNAL_49290457_4_k_cu_ec77c6d6_1279174cuda3std6ranges3__45__cpo4nextE)
_ZN41_INTERNAL_49290457_4_k_cu_ec77c6d6_1279174cuda3std6ranges3__45__cpo4nextE:
	.zero		1
	.type		_ZN41_INTERNAL_49290457_4_k_cu_ec77c6d6_1279174cuda3std6ranges3__45__cpo4swapE,@object
	.size		_ZN41_INTERNAL_49290457_4_k_cu_ec77c6d6_1279174cuda3std6ranges3__45__cpo4swapE,(_ZN41_INTERNAL_49290457_4_k_cu_ec77c6d6_1279176thrust24THRUST_300001_SM_1000_NS8cuda_cub10par_nosyncE - _ZN41_INTERNAL_49290457_4_k_cu_ec77c6d6_1279174cuda3std6ranges3__45__cpo4swapE)
_ZN41_INTERNAL_49290457_4_k_cu_ec77c6d6_1279174cuda3std6ranges3__45__cpo4swapE:
	.zero		1
	.type		_ZN41_INTERNAL_49290457_4_k_cu_ec77c6d6_1279176thrust24THRUST_300001_SM_1000_NS8cuda_cub10par_nosyncE,@object
	.size		_ZN41_INTERNAL_49290457_4_k_cu_ec77c6d6_1279176thrust24THRUST_300001_SM_1000_NS8cuda_cub10par_nosyncE,(_ZN41_INTERNAL_49290457_4_k_cu_ec77c6d6_1279176thrust24THRUST_300001_SM_1000_NS3seqE - _ZN41_INTERNAL_49290457_4_k_cu_ec77c6d6_1279176thrust24THRUST_300001_SM_1000_NS8cuda_cub10par_nosyncE)
_ZN41_INTERNAL_49290457_4_k_cu_ec77c6d6_1279176thrust24THRUST_300001_SM_1000_NS8cuda_cub10par_nosyncE:
	.zero		1
	.type		_ZN41_INTERNAL_49290457_4_k_cu_ec77c6d6_1279176thrust24THRUST_300001_SM_1000_NS3seqE,@object
	.size		_ZN41_INTERNAL_49290457_4_k_cu_ec77c6d6_1279176thrust24THRUST_300001_SM_1000_NS3seqE,(_ZN41_INTERNAL_49290457_4_k_cu_ec77c6d6_1279174cuda3std3__420unreachable_sentinelE - _ZN41_INTERNAL_49290457_4_k_cu_ec77c6d6_1279176thrust24THRUST_300001_SM_1000_NS3seqE)
_ZN41_INTERNAL_49290457_4_k_cu_ec77c6d6_1279176thrust24THRUST_300001_SM_1000_NS3seqE:
	.zero		1
	.type		_ZN41_INTERNAL_49290457_4_k_cu_ec77c6d6_1279174cuda3std3__420unreachable_sentinelE,@object
	.size		_ZN41_INTERNAL_49290457_4_k_cu_ec77c6d6_1279174cuda3std3__420unreachable_sentinelE,(_ZN41_INTERNAL_49290457_4_k_cu_ec77c6d6_1279174cuda3std6ranges3__45__cpo5ssizeE - _ZN41_INTERNAL_49290457_4_k_cu_ec77c6d6_1279174cuda3std3__420unreachable_sentinelE)
_ZN41_INTERNAL_49290457_4_k_cu_ec77c6d6_1279174cuda3std3__420unreachable_sentinelE:
	.zero		1
	.type		_ZN41_INTERNAL_49290457_4_k_cu_ec77c6d6_1279174cuda3std6ranges3__45__cpo5ssizeE,@object
	.size		_ZN41_INTERNAL_49290457_4_k_cu_ec77c6d6_1279174cuda3std6ranges3__45__cpo5ssizeE,(_ZN41_INTERNAL_49290457_4_k_cu_ec77c6d6_1279176thrust24THRUST_300001_SM_1000_NS12placeholders2_3E - _ZN41_INTERNAL_49290457_4_k_cu_ec77c6d6_1279174cuda3std6ranges3__45__cpo5ssizeE)
_ZN41_INTERNAL_49290457_4_k_cu_ec77c6d6_1279174cuda3std6ranges3__45__cpo5ssizeE:
	.zero		1
	.type		_ZN41_INTERNAL_49290457_4_k_cu_ec77c6d6_1279176thrust24THRUST_300001_SM_1000_NS12placeholders2_3E,@object
	.size		_ZN41_INTERNAL_49290457_4_k_cu_ec77c6d6_1279176thrust24THRUST_300001_SM_1000_NS12placeholders2_3E,(_ZN41_INTERNAL_49290457_4_k_cu_ec77c6d6_1279174cuda3std3__45__cpo4cendE - _ZN41_INTERNAL_49290457_4_k_cu_ec77c6d6_1279176thrust24THRUST_300001_SM_1000_NS12placeholders2_3E)
_ZN41_INTERNAL_49290457_4_k_cu_ec77c6d6_1279176thrust24THRUST_300001_SM_1000_NS12placeholders2_3E:
	.zero		1
	.type		_ZN41_INTERNAL_49290457_4_k_cu_ec77c6d6_1279174cuda3std3__45__cpo4cendE,@object
	.size		_ZN41_INTERNAL_49290457_4_k_cu_ec77c6d6_1279174cuda3std3__45__cpo4cendE,(_ZN41_INTERNAL_49290457_4_k_cu_ec77c6d6_1279174cuda3std6ranges3__45__cpo4cendE - _ZN41_INTERNAL_49290457_4_k_cu_ec77c6d6_1279174cuda3std3__45__cpo4cendE)
_ZN41_INTERNAL_49290457_4_k_cu_ec77c6d6_1279174cuda3std3__45__cpo4cendE:
	.zero		1
	.type		_ZN41_INTERNAL_49290457_4_k_cu_ec77c6d6_1279174cuda3std6ranges3__45__cpo4cendE,@object
	.size		_ZN41_INTERNAL_49290457_4_k_cu_ec77c6d6_1279174cuda3std6ranges3__45__cpo4cendE,(_ZN41_INTERNAL_49290457_4_k_cu_ec77c6d6_1279176thrust24THRUST_300001_SM_1000_NS12placeholders2_7E - _ZN41_INTERNAL_49290457_4_k_cu_ec77c6d6_1279174cuda3std6ranges3__45__cpo4cendE)
_ZN41_INTERNAL_49290457_4_k_cu_ec77c6d6_1279174cuda3std6ranges3__45__cpo4cendE:
	.zero		1
	.type		_ZN41_INTERNAL_49290457_4_k_cu_ec77c6d6_1279176thrust24THRUST_300001_SM_1000_NS12placeholders2_7E,@object
	.size		_ZN41_INTERNAL_49290457_4_k_cu_ec77c6d6_1279176thrust24THRUST_300001_SM_1000_NS12placeholders2_7E,(_ZN41_INTERNAL_49290457_4_k_cu_ec77c6d6_1279174cuda3std3__45__cpo5crendE - _ZN41_INTERNAL_49290457_4_k_cu_ec77c6d6_1279176thrust24THRUST_300001_SM_1000_NS12placeholders2_7E)
_ZN41_INTERNAL_49290457_4_k_cu_ec77c6d6_1279176thrust24THRUST_300001_SM_1000_NS12placeholders2_7E:
	.zero		1
	.type		_ZN41_INTERNAL_49290457_4_k_cu_ec77c6d6_1279174cuda3std3__45__cpo5crendE,@object
	.size		_ZN41_INTERNAL_49290457_4_k_cu_ec77c6d6_1279174cuda3std3__45__cpo5crendE,(_ZN41_INTERNAL_49290457_4_k_cu_ec77c6d6_1279174cuda3std6ranges3__45__cpo4prevE - _ZN41_INTERNAL_49290457_4_k_cu_ec77c6d6_1279174cuda3std3__45__cpo5crendE)
_ZN41_INTERNAL_49290457_4_k_cu_ec77c6d6_1279174cuda3std3__45__cpo5crendE:
	.zero		1
	.type		_ZN41_INTERNAL_49290457_4_k_cu_ec77c6d6_1279174cuda3std6ranges3__45__cpo4prevE,@object
	.size		_ZN41_INTERNAL_49290457_4_k_cu_ec77c6d6_1279174cuda3std6ranges3__45__cpo4prevE,(_ZN41_INTERNAL_49290457_4_k_cu_ec77c6d6_1279174cuda3std6ranges3__45__cpo9iter_moveE - _ZN41_INTERNAL_49290457_4_k_cu_ec77c6d6_1279174cuda3std6ranges3__45__cpo4prevE)
_ZN41_INTERNAL_49290457_4_k_cu_ec77c6d6_1279174cuda3std6ranges3__45__cpo4prevE:
	.zero		1
	.type		_ZN41_INTERNAL_49290457_4_k_cu_ec77c6d6_1279174cuda3std6ranges3__45__cpo9iter_moveE,@object
	.size		_ZN41_INTERNAL_49290457_4_k_cu_ec77c6d6_1279174cuda3std6ranges3__45__cpo9iter_moveE,(_ZN41_INTERNAL_49290457_4_k_cu_ec77c6d6_1279176thrust24THRUST_300001_SM_1000_NS6system6detail10sequential3seqE - _ZN41_INTERNAL_49290457_4_k_cu_ec77c6d6_1279174cuda3std6ranges3__45__cpo9iter_moveE)
_ZN41_INTERNAL_49290457_4_k_cu_ec77c6d6_1279174cuda3std6ranges3__45__cpo9iter_moveE:
	.zero		1
	.type		_ZN41_INTERNAL_49290457_4_k_cu_ec77c6d6_1279176thrust24THRUST_300001_SM_1000_NS6system6detail10sequential3seqE,@object
	.size		_ZN41_INTERNAL_49290457_4_k_cu_ec77c6d6_1279176thrust24THRUST_300001_SM_1000_NS6system6detail10sequential3seqE,(_ZN41_INTERNAL_49290457_4_k_cu_ec77c6d6_1279176thrust24THRUST_300001_SM_1000_NS12placeholders2_9E - _ZN41_INTERNAL_49290457_4_k_cu_ec77c6d6_1279176thrust24THRUST_300001_SM_1000_NS6system6detail10sequential3seqE)
_ZN41_INTERNAL_49290457_4_k_cu_ec77c6d6_1279176thrust24THRUST_300001_SM_1000_NS6system6detail10sequential3seqE:
	.zero		1
	.type		_ZN41_INTERNAL_49290457_4_k_cu_ec77c6d6_1279176thrust24THRUST_300001_SM_1000_NS12placeholders2_9E,@object
	.size		_ZN41_INTERNAL_49290457_4_k_cu_ec77c6d6_1279176thrust24THRUST_300001_SM_1000_NS12placeholders2_9E,(_ZN41_INTERNAL_49290457_4_k_cu_ec77c6d6_1279174cuda3std3__419piecewise_constructE - _ZN41_INTERNAL_49290457_4_k_cu_ec77c6d6_1279176thrust24THRUST_300001_SM_1000_NS12placeholders2_9E)
_ZN41_INTERNAL_49290457_4_k_cu_ec77c6d6_1279176thrust24THRUST_300001_SM_1000_NS12placeholders2_9E:
	.zero		1
	.type		_ZN41_INTERNAL_49290457_4_k_cu_ec77c6d6_1279174cuda3std3__419piecewise_constructE,@object
	.size		_ZN41_INTERNAL_49290457_4_k_cu_ec77c6d6_1279174cuda3std3__419piecewise_constructE,(_ZN41_INTERNAL_49290457_4_k_cu_ec77c6d6_1279174cuda3std6ranges3__45__cpo5cdataE - _ZN41_INTERNAL_49290457_4_k_cu_ec77c6d6_1279174cuda3std3__419piecewise_constructE)
_ZN41_INTERNAL_49290457_4_k_cu_ec77c6d6_1279174cuda3std3__419piecewise_constructE:
	.zero		1
	.type		_ZN41_INTERNAL_49290457_4_k_cu_ec77c6d6_1279174cuda3std6ranges3__45__cpo5cdataE,@object
	.size		_ZN41_INTERNAL_49290457_4_k_cu_ec77c6d6_1279174cuda3std6ranges3__45__cpo5cdataE,(_ZN41_INTERNAL_49290457_4_k_cu_ec77c6d6_1279176thrust24THRUST_300001_SM_1000_NS12placeholders2_1E - _ZN41_INTERNAL_49290457_4_k_cu_ec77c6d6_1279174cuda3std6ranges3__45__cpo5cdataE)
_ZN41_INTERNAL_49290457_4_k_cu_ec77c6d6_1279174cuda3std6ranges3__45__cpo5cdataE:
	.zero		1
	.type		_ZN41_INTERNAL_49290457_4_k_cu_ec77c6d6_1279176thrust24THRUST_300001_SM_1000_NS12placeholders2_1E,@object
	.size		_ZN41_INTERNAL_49290457_4_k_cu_ec77c6d6_1279176thrust24THRUST_300001_SM_1000_NS12placeholders2_1E,(_ZN41_INTERNAL_49290457_4_k_cu_ec77c6d6_1279174cuda3std3__45__cpo3endE - _ZN41_INTERNAL_49290457_4_k_cu_ec77c6d6_1279176thrust24THRUST_300001_SM_1000_NS12placeholders2_1E)
_ZN41_INTERNAL_49290457_4_k_cu_ec77c6d6_1279176thrust24THRUST_300001_SM_1000_NS12placeholders2_1E:
	.zero		1
	.type		_ZN41_INTERNAL_49290457_4_k_cu_ec77c6d6_1279174cuda3std3__45__cpo3endE,@object
	.size		_ZN41_INTERNAL_49290457_4_k_cu_ec77c6d6_1279174cuda3std3__45__cpo3endE,(_ZN41_INTERNAL_49290457_4_k_cu_ec77c6d6_1279174cuda3std6ranges3__45__cpo3endE - _ZN41_INTERNAL_49290457_4_k_cu_ec77c6d6_1279174cuda3std3__45__cpo3endE)
_ZN41_INTERNAL_49290457_4_k_cu_ec77c6d6_1279174cuda3std3__45__cpo3endE:
	.zero		1
	.type		_ZN41_INTERNAL_49290457_4_k_cu_ec77c6d6_1279174cuda3std6ranges3__45__cpo3endE,@object
	.size		_ZN41_INTERNAL_49290457_4_k_cu_ec77c6d6_1279174cuda3std6ranges3__45__cpo3endE,(_ZN41_INTERNAL_49290457_4_k_cu_ec77c6d6_1279176thrust24THRUST_300001_SM_1000_NS12placeholders2_5E - _ZN41_INTERNAL_49290457_4_k_cu_ec77c6d6_1279174cuda3std6ranges3__45__cpo3endE)
_ZN41_INTERNAL_49290457_4_k_cu_ec77c6d6_1279174cuda3std6ranges3__45__cpo3endE:
	.zero		1
	.type		_ZN41_INTERNAL_49290457_4_k_cu_ec77c6d6_1279176thrust24THRUST_300001_SM_1000_NS12placeholders2_5E,@object
	.size		_ZN41_INTERNAL_49290457_4_k_cu_ec77c6d6_1279176thrust24THRUST_300001_SM_1000_NS12placeholders2_5E,(_ZN41_INTERNAL_49290457_4_k_cu_ec77c6d6_1279174cuda3std3__45__cpo4rendE - _ZN41_INTERNAL_49290457_4_k_cu_ec77c6d6_1279176thrust24THRUST_300001_SM_1000_NS12placeholders2_5E)
_ZN41_INTERNAL_49290457_4_k_cu_ec77c6d6_1279176thrust24THRUST_300001_SM_1000_NS12placeholders2_5E:
	.zero		1
	.type		_ZN41_INTERNAL_49290457_4_k_cu_ec77c6d6_1279174cuda3std3__45__cpo4rendE,@object
	.size		_ZN41_INTERNAL_49290457_4_k_cu_ec77c6d6_1279174cuda3std3__45__cpo4rendE,(_ZN41_INTERNAL_49290457_4_k_cu_ec77c6d6_1279174cuda3std6ranges3__45__cpo9iter_swapE - _ZN41_INTERNAL_49290457_4_k_cu_ec77c6d6_1279174cuda3std3__45__cpo4rendE)
_ZN41_INTERNAL_49290457_4_k_cu_ec77c6d6_1279174cuda3std3__45__cpo4rendE:
	.zero		1
	.type		_ZN41_INTERNAL_49290457_4_k_cu_ec77c6d6_1279174cuda3std6ranges3__45__cpo9iter_swapE,@object
	.size		_ZN41_INTERNAL_49290457_4_k_cu_ec77c6d6_1279174cuda3std6ranges3__45__cpo9iter_swapE,(_ZN41_INTERNAL_49290457_4_k_cu_ec77c6d6_1279174cuda3std3__48unexpectE - _ZN41_INTERNAL_49290457_4_k_cu_ec77c6d6_1279174cuda3std6ranges3__45__cpo9iter_swapE)
_ZN41_INTERNAL_49290457_4_k_cu_ec77c6d6_1279174cuda3std6ranges3__45__cpo9iter_swapE:
	.zero		1
	.type		_ZN41_INTERNAL_49290457_4_k_cu_ec77c6d6_1279174cuda3std3__48unexpectE,@object
	.size		_ZN41_INTERNAL_49290457_4_k_cu_ec77c6d6_1279174cuda3std3__48unexpectE,(_ZN41_INTERNAL_49290457_4_k_cu_ec77c6d6_1279176thrust24THRUST_300001_SM_1000_NS8cuda_cub3parE - _ZN41_INTERNAL_49290457_4_k_cu_ec77c6d6_1279174cuda3std3__48unexpectE)
_ZN41_INTERNAL_49290457_4_k_cu_ec77c6d6_1279174cuda3std3__48unexpectE:
	.zero		1
	.type		_ZN41_INTERNAL_49290457_4_k_cu_ec77c6d6_1279176thrust24THRUST_300001_SM_1000_NS8cuda_cub3parE,@object
	.size		_ZN41_INTERNAL_49290457_4_k_cu_ec77c6d6_1279176thrust24THRUST_300001_SM_1000_NS8cuda_cub3parE,(.L_29 - _ZN41_INTERNAL_49290457_4_k_cu_ec77c6d6_1279176thrust24THRUST_300001_SM_1000_NS8cuda_cub3parE)
_ZN41_INTERNAL_49290457_4_k_cu_ec77c6d6_1279176thrust24THRUST_300001_SM_1000_NS8cuda_cub3parE:
	.zero		1
.L_29:


//--------------------- .nv.constant0._ZN3cub18CUB_300001_SM_10006detail11EmptyKernelIvEEvv --------------------------
	.section	.nv.constant0._ZN3cub18CUB_300001_SM_10006detail11EmptyKernelIvEEvv,"a",@progbits
	.sectionflags	@""
	.align	4
.nv.constant0._ZN3cub18CUB_300001_SM_10006detail11EmptyKernelIvEEvv:
	.zero		896


//--------------------- SYMBOLS --------------------------

	.type		.nv.reservedSmem.offset0,@object
	.size		.nv.reservedSmem.offset0,0x4
